//
// Generated by NVIDIA NVVM Compiler
//
// Compiler Build ID: CL-36424714
// Cuda compilation tools, release 13.0, V13.0.88
// Based on NVVM 20.0.0
//

.version 9.0
.target sm_100
.address_size 64

	// .globl	_Z17word_count_kernelPcS_iiPiiS0_

.visible .entry _Z17word_count_kernelPcS_iiPiiS0_(
	.param .u64 .ptr .align 1 _Z17word_count_kernelPcS_iiPiiS0__param_0,
	.param .u64 .ptr .align 1 _Z17word_count_kernelPcS_iiPiiS0__param_1,
	.param .u32 _Z17word_count_kernelPcS_iiPiiS0__param_2,
	.param .u32 _Z17word_count_kernelPcS_iiPiiS0__param_3,
	.param .u64 .ptr .align 1 _Z17word_count_kernelPcS_iiPiiS0__param_4,
	.param .u32 _Z17word_count_kernelPcS_iiPiiS0__param_5,
	.param .u64 .ptr .align 1 _Z17word_count_kernelPcS_iiPiiS0__param_6
)
{
	.reg .pred 	%p<18>;
	.reg .b16 	%rs<3>;
	.reg .b32 	%r<24>;
	.reg .b64 	%rd<15>;

	ld.param.u64 	%rd4, [_Z17word_count_kernelPcS_iiPiiS0__param_0];
	ld.param.u64 	%rd5, [_Z17word_count_kernelPcS_iiPiiS0__param_1];
	ld.param.u32 	%r20, [_Z17word_count_kernelPcS_iiPiiS0__param_2];
	ld.param.u32 	%r11, [_Z17word_count_kernelPcS_iiPiiS0__param_3];
	ld.param.u64 	%rd6, [_Z17word_count_kernelPcS_iiPiiS0__param_4];
	ld.param.u32 	%r12, [_Z17word_count_kernelPcS_iiPiiS0__param_5];
	ld.param.u64 	%rd7, [_Z17word_count_kernelPcS_iiPiiS0__param_6];
	mov.u32 	%r13, %tid.x;
	mov.u32 	%r14, %ctaid.x;
	mov.u32 	%r15, %ntid.x;
	mad.lo.s32 	%r1, %r14, %r15, %r13;
	setp.ge.s32 	%p2, %r1, %r12;
	@%p2 bra 	$L__BB0_9;
	cvta.to.global.u64 	%rd8, %rd6;
	mul.wide.s32 	%rd9, %r1, 4;
	add.s64 	%rd1, %rd8, %rd9;
	ld.global.u32 	%r22, [%rd1];
	add.s32 	%r16, %r1, 1;
	setp.ge.s32 	%p3, %r16, %r12;
	@%p3 bra 	$L__BB0_3;
	ld.global.u32 	%r20, [%rd1+4];
$L__BB0_3:
	setp.ge.s32 	%p5, %r22, %r20;
	setp.lt.s32 	%p6, %r11, 1;
	or.pred  	%p7, %p5, %p6;
	mov.pred 	%p4, -1;
	mov.b32 	%r23, 0;
	mov.pred 	%p17, %p4;
	@%p7 bra 	$L__BB0_7;
	cvta.to.global.u64 	%rd2, %rd4;
	cvta.to.global.u64 	%rd3, %rd5;
	mov.b32 	%r23, 0;
$L__BB0_5:
	cvt.s64.s32 	%rd10, %r22;
	add.s64 	%rd11, %rd2, %rd10;
	ld.global.u8 	%rs1, [%rd11];
	cvt.u64.u32 	%rd12, %r23;
	add.s64 	%rd13, %rd3, %rd12;
	ld.global.u8 	%rs2, [%rd13];
	setp.ne.s16 	%p9, %rs1, %rs2;
	mov.pred 	%p17, 0;
	@%p9 bra 	$L__BB0_7;
	add.s32 	%r22, %r22, 1;
	add.s32 	%r23, %r23, 1;
	setp.lt.s32 	%p11, %r22, %r20;
	setp.lt.s32 	%p12, %r23, %r11;
	and.pred  	%p13, %p11, %p12;
	mov.pred 	%p17, %p4;
	@%p13 bra 	$L__BB0_5;
$L__BB0_7:
	setp.ne.s32 	%p14, %r23, %r11;
	not.pred 	%p15, %p17;
	or.pred  	%p16, %p15, %p14;
	@%p16 bra 	$L__BB0_9;
	cvta.to.global.u64 	%rd14, %rd7;
	atom.global.add.u32 	%r19, [%rd14], 1;
$L__BB0_9:
	ret;

}


// ===== COMPILED SASS (sm_100) =====

	.target	sm_100

	.elftype	@"ET_EXEC"


//--------------------- .note.nv.tkinfo           --------------------------
	.section	.note.nv.tkinfo,"",@"SHT_NOTE"
	.sectionflags	@"SHF_NOTE_NV_TKINFO"
	.tkinfo
        /*0018*/ 	.word	0x00000002
        /*0030*/ 	.string	""
        /*0030*/ 	.string	"ptxas"
        /*0030*/ 	.string	"Cuda compilation tools, release 13.0, V13.0.88"
        /*0030*/ 	.string	"Build cuda_13.0.r13.0/compiler.36424714_0"
        /*0030*/ 	.string	"-arch sm_100 -m 64 "



//--------------------- .note.nv.cuinfo           --------------------------
	.section	.note.nv.cuinfo,"",@"SHT_NOTE"
	.sectionflags	@"SHF_NOTE_NV_CUINFO"
        /*0018*/ 	.short	0x0002
        /*001a*/ 	.short	0x0064
        /*001c*/ 	.short	0x0082
	.zero		2


//--------------------- .nv.info                  --------------------------
	.section	.nv.info,"",@"SHT_CUDA_INFO"
	.align	4


	//----- nvinfo : EIATTR_REGCOUNT
	.align		4
        /*0000*/ 	.byte	0x04, 0x2f
        /*0002*/ 	.short	(.L_1 - .L_0)
	.align		4
.L_0:
        /*0004*/ 	.word	index@(_Z17word_count_kernelPcS_iiPiiS0_)
        /*0008*/ 	.word	0x0000000a


	//----- nvinfo : EIATTR_FRAME_SIZE
	.align		4
.L_1:
        /*000c*/ 	.byte	0x04, 0x11
        /*000e*/ 	.short	(.L_3 - .L_2)
	.align		4
.L_2:
        /*0010*/ 	.word	index@(_Z17word_count_kernelPcS_iiPiiS0_)
        /*0014*/ 	.word	0x00000000


	//----- nvinfo : EIATTR_MIN_STACK_SIZE
	.align		4
.L_3:
        /*0018*/ 	.byte	0x04, 0x12
        /*001a*/ 	.short	(.L_5 - .L_4)
	.align		4
.L_4:
        /*001c*/ 	.word	index@(_Z17word_count_kernelPcS_iiPiiS0_)
        /*0020*/ 	.word	0x00000000
.L_5:


//--------------------- .nv.compat                --------------------------
	.section	.nv.compat,"",@"SHT_CUDA_COMPAT_INFO"
	.align	4
        /*0000*/ 	.byte	0x02, 0x09, 0x00, 0x00, 0x02, 0x02, 0x01, 0x00, 0x02, 0x05, 0x05, 0x00, 0x03, 0x07, 0x01, 0x01
        /*0010*/ 	.byte	0x02, 0x03, 0x00, 0x00, 0x02, 0x06, 0x01, 0x00, 0x04, 0x0b, 0x08, 0x00, 0x09, 0x00, 0x00, 0x00
        /*0020*/ 	.byte	0x00, 0x00, 0x00, 0x00


//--------------------- .nv.info._Z17word_count_kernelPcS_iiPiiS0_ --------------------------
	.section	.nv.info._Z17word_count_kernelPcS_iiPiiS0_,"",@"SHT_CUDA_INFO"
	.sectionflags	@""
	.align	4


	//----- nvinfo : EIATTR_CUDA_API_VERSION
	.align		4
        /*0000*/ 	.byte	0x04, 0x37
        /*0002*/ 	.short	(.L_7 - .L_6)
.L_6:
        /*0004*/ 	.word	0x00000082


	//----- nvinfo : EIATTR_KPARAM_INFO
	.align		4
.L_7:
        /*0008*/ 	.byte	0x04, 0x17
        /*000a*/ 	.short	(.L_9 - .L_8)
.L_8:
        /*000c*/ 	.word	0x00000000
        /*0010*/ 	.short	0x0006
        /*0012*/ 	.short	0x0028
        /*0014*/ 	.byte	0x00, 0xf5, 0x21, 0x00


	//----- nvinfo : EIATTR_KPARAM_INFO
	.align		4
.L_9:
        /*0018*/ 	.byte	0x04, 0x17
        /*001a*/ 	.short	(.L_11 - .L_10)
.L_10:
        /*001c*/ 	.word	0x00000000
        /*0020*/ 	.short	0x0005
        /*0022*/ 	.short	0x0020
        /*0024*/ 	.byte	0x00, 0xf0, 0x11, 0x00


	//----- nvinfo : EIATTR_KPARAM_INFO
	.align		4
.L_11:
        /*0028*/ 	.byte	0x04, 0x17
        /*002a*/ 	.short	(.L_13 - .L_12)
.L_12:
        /*002c*/ 	.word	0x00000000
        /*0030*/ 	.short	0x0004
        /*0032*/ 	.short	0x0018
        /*0034*/ 	.byte	0x00, 0xf5, 0x21, 0x00


	//----- nvinfo : EIATTR_KPARAM_INFO
	.align		4
.L_13:
        /*0038*/ 	.byte	0x04, 0x17
        /*003a*/ 	.short	(.L_15 - .L_14)
.L_14:
        /*003c*/ 	.word	0x00000000
        /*0040*/ 	.short	0x0003
        /*0042*/ 	.short	0x0014
        /*0044*/ 	.byte	0x00, 0xf0, 0x11, 0x00


	//----- nvinfo : EIATTR_KPARAM_INFO
	.align		4
.L_15:
        /*0048*/ 	.byte	0x04, 0x17
        /*004a*/ 	.short	(.L_17 - .L_16)
.L_16:
        /*004c*/ 	.word	0x00000000
        /*0050*/ 	.short	0x0002
        /*0052*/ 	.short	0x0010
        /*0054*/ 	.byte	0x00, 0xf0, 0x11, 0x00


	//----- nvinfo : EIATTR_KPARAM_INFO
	.align		4
.L_17:
        /*0058*/ 	.byte	0x04, 0x17
        /*005a*/ 	.short	(.L_19 - .L_18)
.L_18:
        /*005c*/ 	.word	0x00000000
        /*0060*/ 	.short	0x0001
        /*0062*/ 	.short	0x0008
        /*0064*/ 	.byte	0x00, 0xf5, 0x21, 0x00


	//----- nvinfo : EIATTR_KPARAM_INFO
	.align		4
.L_19:
        /*0068*/ 	.byte	0x04, 0x17
        /*006a*/ 	.short	(.L_21 - .L_20)
.L_20:
        /*006c*/ 	.word	0x00000000
        /*0070*/ 	.short	0x0000
        /*0072*/ 	.short	0x0000
        /*0074*/ 	.byte	0x00, 0xf5, 0x21, 0x00


	//----- nvinfo : EIATTR_SPARSE_MMA_MASK
	.align		4
.L_21:
        /*0078*/ 	.byte	0x03, 0x50
        /*007a*/ 	.short	0x0000


	//----- nvinfo : EIATTR_MAXREG_COUNT
	.align		4
        /*007c*/ 	.byte	0x03, 0x1b
        /*007e*/ 	.short	0x00ff


	//----- nvinfo : EIATTR_MERCURY_ISA_VERSION
	.align		4
        /*0080*/ 	.byte	0x03, 0x5f
        /*0082*/ 	.short	0x0101


	//----- nvinfo : EIATTR_INT_WARP_WIDE_INSTR_OFFSETS
	.align		4
        /*0084*/ 	.byte	0x04, 0x31
        /*0086*/ 	.short	(.L_23 - .L_22)


	//   ....[0]....
.L_22:
        /*0088*/ 	.word	0x00000300


	//----- nvinfo : EIATTR_VRC_CTA_INIT_COUNT
	.align		4
.L_23:
        /*008c*/ 	.byte	0x02, 0x4a
	.zero		1
	.zero		1


	//----- nvinfo : EIATTR_EXIT_INSTR_OFFSETS
	.align		4
        /*0090*/ 	.byte	0x04, 0x1c
        /*0092*/ 	.short	(.L_25 - .L_24)


	//   ....[0]....
.L_24:
        /*0094*/ 	.word	0x00000070


	//   ....[1]....
        /*0098*/ 	.word	0x000002d0


	//   ....[2]....
        /*009c*/ 	.word	0x00000350


	//----- nvinfo : EIATTR_CRS_STACK_SIZE
	.align		4
.L_25:
        /*00a0*/ 	.byte	0x04, 0x1e
        /*00a2*/ 	.short	(.L_27 - .L_26)
.L_26:
        /*00a4*/ 	.word	0x00000000


	//----- nvinfo : EIATTR_CBANK_PARAM_SIZE
	.align		4
.L_27:
        /*00a8*/ 	.byte	0x03, 0x19
        /*00aa*/ 	.short	0x0030


	//----- nvinfo : EIATTR_PARAM_CBANK
	.align		4
        /*00ac*/ 	.byte	0x04, 0x0a
        /*00ae*/ 	.short	(.L_29 - .L_28)
	.align		4
.L_28:
        /*00b0*/ 	.word	index@(.nv.constant0._Z17word_count_kernelPcS_iiPiiS0_)
        /*00b4*/ 	.short	0x0380
        /*00b6*/ 	.short	0x0030


	//----- nvinfo : EIATTR_SW_WAR
	.align		4
.L_29:
        /*00b8*/ 	.byte	0x04, 0x36
        /*00ba*/ 	.short	(.L_31 - .L_30)
.L_30:
        /*00bc*/ 	.word	0x00000008
.L_31:


//--------------------- .nv.callgraph             --------------------------
	.section	.nv.callgraph,"",@"SHT_CUDA_CALLGRAPH"
	.align	4
	.sectionentsize	8
	.align		4
        /*0000*/ 	.word	0x00000000
	.align		4
        /*0004*/ 	.word	0xffffffff
	.align		4
        /*0008*/ 	.word	0x00000000
	.align		4
        /*000c*/ 	.word	0xfffffffe
	.align		4
        /*0010*/ 	.word	0x00000000
	.align		4
        /*0014*/ 	.word	0xfffffffd
	.align		4
        /*0018*/ 	.word	0x00000000
	.align		4
        /*001c*/ 	.word	0xfffffffc


//--------------------- .text._Z17word_count_kernelPcS_iiPiiS0_ --------------------------
	.section	.text._Z17word_count_kernelPcS_iiPiiS0_,"ax",@progbits
	.align	128
        .global         _Z17word_count_kernelPcS_iiPiiS0_
        .type           _Z17word_count_kernelPcS_iiPiiS0_,@function
        .size           _Z17word_count_kernelPcS_iiPiiS0_,(.L_x_4 - _Z17word_count_kernelPcS_iiPiiS0_)
        .other          _Z17word_count_kernelPcS_iiPiiS0_,@"STO_CUDA_ENTRY STV_DEFAULT"
_Z17word_count_kernelPcS_iiPiiS0_:
.text._Z17word_count_kernelPcS_iiPiiS0_:
[----:B------:R-:W-:Y:S01]  /*0000*/  LDC R1, c[0x0][0x37c] ;  /* 0x0000df00ff017b82 */ /* 0x000fe20000000800 */
[----:B------:R-:W0:Y:S07]  /*0010*/  S2R R5, SR_TID.X ;  /* 0x0000000000057919 */ /* 0x000e2e0000002100 */
[----:B------:R-:W0:Y:S01]  /*0020*/  S2UR UR4, SR_CTAID.X ;  /* 0x00000000000479c3 */ /* 0x000e220000002500 */
[----:B------:R-:W1:Y:S07]  /*0030*/  LDCU UR6, c[0x0][0x3a0] ;  /* 0x00007400ff0677ac */ /* 0x000e6e0008000800 */
[----:B------:R-:W0:Y:S02]  /*0040*/  LDC R0, c[0x0][0x360] ;  /* 0x0000d800ff007b82 */ /* 0x000e240000000800 */
[----:B0-----:R-:W-:-:S05]  /*0050*/  IMAD R5, R0, UR4, R5 ;  /* 0x0000000400057c24 */ /* 0x001fca000f8e0205 */
[----:B-1----:R-:W-:-:S13]  /*0060*/  ISETP.GE.AND P0, PT, R5, UR6, PT ;  /* 0x0000000605007c0c */ /* 0x002fda000bf06270 */
[----:B------:R-:W-:Y:S05]  /*0070*/  @P0 EXIT ;  /* 0x000000000000094d */ /* 0x000fea0003800000 */
[----:B------:R-:W0:Y:S01]  /*0080*/  LDC.64 R2, c[0x0][0x398] ;  /* 0x0000e600ff027b82 */ /* 0x000e220000000a00 */
[----:B------:R-:W1:Y:S01]  /*0090*/  LDCU UR7, c[0x0][0x390] ;  /* 0x00007200ff0777ac */ /* 0x000e620008000800 */
[----:B------:R-:W-:Y:S01]  /*00a0*/  VIADD R0, R5, 0x1 ;  /* 0x0000000105007836 */ /* 0x000fe20000000000 */
[----:B------:R-:W2:Y:S04]  /*00b0*/  LDCU.64 UR4, c[0x0][0x358] ;  /* 0x00006b00ff0477ac */ /* 0x000ea80008000a00 */
[----:B------:R-:W-:Y:S01]  /*00c0*/  ISETP.GE.AND P0, PT, R0, UR6, PT ;  /* 0x0000000600007c0c */ /* 0x000fe2000bf06270 */
[----:B------:R-:W3:Y:S01]  /*00d0*/  LDC R4, c[0x0][0x394] ;  /* 0x0000e500ff047b82 */ /* 0x000ee20000000800 */
[----:B------:R-:W4:Y:S01]  /*00e0*/  LDCU UR6, c[0x0][0x394] ;  /* 0x00007280ff0677ac */ /* 0x000f220008000800 */
[----:B------:R-:W0:Y:S01]  /*00f0*/  LDCU.128 UR8, c[0x0][0x380] ;  /* 0x00007000ff0877ac */ /* 0x000e220008000c00 */
[----:B-1----:R-:W-:-:S02]  /*0100*/  IMAD.U32 R0, RZ, RZ, UR7 ;  /* 0x00000007ff007e24 */ /* 0x002fc4000f8e00ff */
[----:B0-----:R-:W-:-:S07]  /*0110*/  IMAD.WIDE R2, R5, 0x4, R2 ;  /* 0x0000000405027825 */ /* 0x001fce00078e0202 */
[----:B--2---:R-:W2:Y:S04]  /*0120*/  @!P0 LDG.E R0, desc[UR4][R2.64+0x4] ;  /* 0x0000040402008981 */ /* 0x004ea8000c1e1900 */
[----:B------:R-:W2:Y:S01]  /*0130*/  LDG.E R7, desc[UR4][R2.64] ;  /* 0x0000000402077981 */ /* 0x000ea2000c1e1900 */
[----:B---3--:R-:W-:Y:S01]  /*0140*/  ISETP.GE.AND P1, PT, R4, 0x1, PT ;  /* 0x000000010400780c */ /* 0x008fe20003f26270 */
[----:B------:R-:W-:Y:S01]  /*0150*/  BSSY.RECONVERGENT B0, `(.L_x_0) ;  /* 0x0000015000007945 */ /* 0x000fe20003800200 */
[----:B------:R-:W-:Y:S01]  /*0160*/  PLOP3.LUT P0, PT, PT, PT, PT, 0x80, 0x8 ;  /* 0x000000000008781c */ /* 0x000fe20003f0f070 */
[----:B------:R-:W-:Y:S01]  /*0170*/  IMAD.MOV.U32 R6, RZ, RZ, RZ ;  /* 0x000000ffff067224 */ /* 0x000fe200078e00ff */
[----:B--2---:R-:W-:-:S13]  /*0180*/  ISETP.GE.OR P1, PT, R7, R0, !P1 ;  /* 0x000000000700720c */ /* 0x004fda0004f26670 */
[----:B----4-:R-:W-:Y:S05]  /*0190*/  @P1 BRA `(.L_x_1) ;  /* 0x0000000000401947 */ /* 0x010fea0003800000 */
[----:B------:R-:W-:-:S07]  /*01a0*/  IMAD.MOV.U32 R6, RZ, RZ, RZ ;  /* 0x000000ffff067224 */ /* 0x000fce00078e00ff */
.L_x_2:
[----:B------:R-:W-:Y:S02]  /*01b0*/  IADD3 R4, P1, PT, R6, UR10, RZ ;  /* 0x0000000a06047c10 */ /* 0x000fe4000ff3e0ff */
[----:B------:R-:W-:-:S03]  /*01c0*/  IADD3 R2, P0, PT, R7, UR8, RZ ;  /* 0x0000000807027c10 */ /* 0x000fc6000ff1e0ff */
[----:B------:R-:W-:Y:S01]  /*01d0*/  IMAD.X R5, RZ, RZ, UR11, P1 ;  /* 0x0000000bff057e24 */ /* 0x000fe200088e06ff */
[----:B------:R-:W-:-:S05]  /*01e0*/  LEA.HI.X.SX32 R3, R7, UR9, 0x1, P0 ;  /* 0x0000000907037c11 */ /* 0x000fca00080f0eff */
[----:B------:R-:W2:Y:S04]  /*01f0*/  LDG.E.U8 R2, desc[UR4][R2.64] ;  /* 0x0000000402027981 */ /* 0x000ea8000c1e1100 */
[----:B------:R-:W2:Y:S01]  /*0200*/  LDG.E.U8 R5, desc[UR4][R4.64] ;  /* 0x0000000404057981 */ /* 0x000ea2000c1e1100 */
[----:B------:R-:W-:Y:S02]  /*0210*/  PLOP3.LUT P0, PT, PT, PT, PT, 0x8, 0x80 ;  /* 0x000000000080781c */ /* 0x000fe40003f0e170 */
[----:B--2---:R-:W-:-:S13]  /*0220*/  ISETP.NE.AND P1, PT, R2, R5, PT ;  /* 0x000000050200720c */ /* 0x004fda0003f25270 */
[----:B------:R-:W-:Y:S05]  /*0230*/  @P1 BRA `(.L_x_1) ;  /* 0x0000000000181947 */ /* 0x000fea0003800000 */
[----:B------:R-:W-:Y:S01]  /*0240*/  VIADD R7, R7, 0x1 ;  /* 0x0000000107077836 */ /* 0x000fe20000000000 */
[----:B------:R-:W-:Y:S01]  /*0250*/  PLOP3.LUT P0, PT, PT, PT, PT, 0x80, 0x8 ;  /* 0x000000000008781c */ /* 0x000fe20003f0f070 */
[----:B------:R-:W-:-:S03]  /*0260*/  VIADD R6, R6, 0x1 ;  /* 0x0000000106067836 */ /* 0x000fc60000000000 */
[----:B------:R-:W-:Y:S02]  /*0270*/  ISETP.GE.AND P1, PT, R7, R0, PT ;  /* 0x000000000700720c */ /* 0x000fe40003f26270 */
[----:B------:R-:W-:-:S13]  /*0280*/  ISETP.LT.AND P2, PT, R6, UR6, PT ;  /* 0x0000000606007c0c */ /* 0x000fda000bf41270 */
[----:B------:R-:W-:Y:S05]  /*0290*/  @!P1 BRA P2, `(.L_x_2) ;  /* 0xfffffffc00c49947 */ /* 0x000fea000103ffff */
.L_x_1:
[----:B------:R-:W-:Y:S05]  /*02a0*/  BSYNC.RECONVERGENT B0 ;  /* 0x0000000000007941 */ /* 0x000fea0003800200 */
.L_x_0:
[----:B------:R-:W0:Y:S02]  /*02b0*/  LDCU UR7, c[0x0][0x394] ;  /* 0x00007280ff0777ac */ /* 0x000e240008000800 */
[----:B0-----:R-:W-:-:S13]  /*02c0*/  ISETP.NE.OR P0, PT, R6, UR7, !P0 ;  /* 0x0000000706007c0c */ /* 0x001fda000c705670 */
[----:B------:R-:W-:Y:S05]  /*02d0*/  @P0 EXIT ;  /* 0x000000000000094d */ /* 0x000fea0003800000 */
[----:B------:R-:W0:Y:S01]  /*02e0*/  S2R R0, SR_LANEID ;  /* 0x0000000000007919 */ /* 0x000e220000000000 */
[----:B------:R-:W1:Y:S01]  /*02f0*/  LDC.64 R2, c[0x0][0x3a8] ;  /* 0x0000ea00ff027b82 */ /* 0x000e620000000a00 */
[----:B------:R-:W-:Y:S02]  /*0300*/  VOTEU.ANY UR6, UPT, PT ;  /* 0x0000000000067886 */ /* 0x000fe400038e0100 */
[----:B------:R-:W-:Y:S02]  /*0310*/  UFLO.U32 UR7, UR6 ;  /* 0x00000006000772bd */ /* 0x000fe400080e0000 */
[----:B------:R-:W1:Y:S04]  /*0320*/  POPC R5, UR6 ;  /* 0x0000000600057d09 */ /* 0x000e680008000000 */
[----:B0-----:R-:W-:-:S13]  /*0330*/  ISETP.EQ.U32.AND P0, PT, R0, UR7, PT ;  /* 0x0000000700007c0c */ /* 0x001fda000bf02070 */
[----:B-1----:R-:W-:Y:S01]  /*0340*/  @P0 REDG.E.ADD.STRONG.GPU desc[UR4][R2.64], R5 ;  /* 0x000000050200098e */ /* 0x002fe2000c12e104 */
[----:B------:R-:W-:Y:S05]  /*0350*/  EXIT ;  /* 0x000000000000794d */ /* 0x000fea0003800000 */
.L_x_3:
[----:B------:R-:W-:-:S00]  /*0360*/  BRA `(.L_x_3) ;  /* 0xfffffffc00fc7947 */ /* 0x000fc0000383ffff */
[----:B------:R-:W-:-:S00]  /*0370*/  NOP ;  /* 0x0000000000007918 */ /* 0x000fc00000000000 */
        /* <DEDUP_REMOVED lines=8> */
.L_x_4:


//--------------------- .nv.shared.reserved.0     --------------------------
	.section	.nv.shared.reserved.0,"aw",@nobits
	.weak		__nv_reservedSMEM_offset_0_alias
	.size		__nv_reservedSMEM_offset_0_alias, 0, 64
	.other		__nv_reservedSMEM_offset_0_alias,@"STO_CUDA_RESERVED_SHARED STV_DEFAULT"
__nv_reservedSMEM_offset_0_alias:
	.zero		0
	.zero		64


//--------------------- .nv.constant0._Z17word_count_kernelPcS_iiPiiS0_ --------------------------
	.section	.nv.constant0._Z17word_count_kernelPcS_iiPiiS0_,"a",@progbits
	.sectionflags	@""
	.align	4
.nv.constant0._Z17word_count_kernelPcS_iiPiiS0_:
	.zero		944


//--------------------- SYMBOLS --------------------------

	.type		.nv.reservedSmem.offset0,@object
	.size		.nv.reservedSmem.offset0,0x4
